	.headerflags	@"EF_CUDA_TEXMODE_UNIFIED EF_CUDA_64BIT_ADDRESS EF_CUDA_ACCELERATORS EF_CUDA_SM90 EF_CUDA_VIRTUAL_SM(EF_CUDA_SM90)"
	.elftype	@"ET_EXEC"


//--------------------- .nv.info                  --------------------------
	.section	.nv.info,"",@"SHT_CUDA_INFO"
	.align	4


	//----- nvinfo : EIATTR_REGCOUNT
	.align		4
        /*0000*/ 	.byte	0x04, 0x2f
        /*0002*/ 	.short	(.L_3 - .L_2)
	.align		4
.L_2:
        /*0004*/ 	.word	index@(triton_poi_fused__native_batch_norm_legit_no_training_add_10)
        /*0008*/ 	.word	0x0000001c


	//----- nvinfo : EIATTR_MIN_STACK_SIZE
	.align		4
.L_3:
        /*000c*/ 	.byte	0x04, 0x12
        /*000e*/ 	.short	(.L_5 - .L_4)
	.align		4
.L_4:
        /*0010*/ 	.word	index@(triton_poi_fused__native_batch_norm_legit_no_training_add_10)
        /*0014*/ 	.word	0x00000000


	//----- nvinfo : EIATTR_FRAME_SIZE
	.align		4
.L_5:
        /*0018*/ 	.byte	0x04, 0x11
        /*001a*/ 	.short	(.L_7 - .L_6)
	.align		4
.L_6:
        /*001c*/ 	.word	index@(triton_poi_fused__native_batch_norm_legit_no_training_add_10)
        /*0020*/ 	.word	0x00000000


	//----- nvinfo : EIATTR_MIN_STACK_SIZE
	.align		4
.L_7:
        /*0024*/ 	.byte	0x04, 0x12
        /*0026*/ 	.short	(.L_9 - .L_8)
	.align		4
.L_8:
        /*0028*/ 	.word	index@(triton_poi_fused__native_batch_norm_legit_no_training_add_10)
        /*002c*/ 	.word	0x00000000
.L_9:


//--------------------- .nv.info.triton_poi_fused__native_batch_norm_legit_no_training_add_10 --------------------------
	.section	.nv.info.triton_poi_fused__native_batch_norm_legit_no_training_add_10,"",@"SHT_CUDA_INFO"
	.sectionflags	@""
	.align	4


	//----- nvinfo : EIATTR_CUDA_API_VERSION
	.align		4
        /*0000*/ 	.byte	0x04, 0x37
        /*0002*/ 	.short	(.L_11 - .L_10)
.L_10:
        /*0004*/ 	.word	0x0000007c


	//----- nvinfo : EIATTR_KPARAM_INFO
	.align		4
.L_11:
        /*0008*/ 	.byte	0x04, 0x17
        /*000a*/ 	.short	(.L_13 - .L_12)
.L_12:
        /*000c*/ 	.word	0x00000000
        /*0010*/ 	.short	0x0007
        /*0012*/ 	.short	0x0038
        /*0014*/ 	.byte	0x00, 0xf0, 0x11, 0x00


	//----- nvinfo : EIATTR_KPARAM_INFO
	.align		4
.L_13:
        /*0018*/ 	.byte	0x04, 0x17
        /*001a*/ 	.short	(.L_15 - .L_14)
.L_14:
        /*001c*/ 	.word	0x00000000
        /*0020*/ 	.short	0x0006
        /*0022*/ 	.short	0x0030
        /*0024*/ 	.byte	0x00, 0xf4, 0x21, 0x00


	//----- nvinfo : EIATTR_KPARAM_INFO
	.align		4
.L_15:
        /*0028*/ 	.byte	0x04, 0x17
        /*002a*/ 	.short	(.L_17 - .L_16)
.L_16:
        /*002c*/ 	.word	0x00000000
        /*0030*/ 	.short	0x0005
        /*0032*/ 	.short	0x0028
        /*0034*/ 	.byte	0x00, 0xf4, 0x21, 0x00


	//----- nvinfo : EIATTR_KPARAM_INFO
	.align		4
.L_17:
        /*0038*/ 	.byte	0x04, 0x17
        /*003a*/ 	.short	(.L_19 - .L_18)
.L_18:
        /*003c*/ 	.word	0x00000000
        /*0040*/ 	.short	0x0004
        /*0042*/ 	.short	0x0020
        /*0044*/ 	.byte	0x00, 0xf4, 0x21, 0x00


	//----- nvinfo : EIATTR_KPARAM_INFO
	.align		4
.L_19:
        /*0048*/ 	.byte	0x04, 0x17
        /*004a*/ 	.short	(.L_21 - .L_20)
.L_20:
        /*004c*/ 	.word	0x00000000
        /*0050*/ 	.short	0x0003
        /*0052*/ 	.short	0x0018
        /*0054*/ 	.byte	0x00, 0xf4, 0x21, 0x00


	//----- nvinfo : EIATTR_KPARAM_INFO
	.align		4
.L_21:
        /*0058*/ 	.byte	0x04, 0x17
        /*005a*/ 	.short	(.L_23 - .L_22)
.L_22:
        /*005c*/ 	.word	0x00000000
        /*0060*/ 	.short	0x0002
        /*0062*/ 	.short	0x0010
        /*0064*/ 	.byte	0x00, 0xf4, 0x21, 0x00


	//----- nvinfo : EIATTR_KPARAM_INFO
	.align		4
.L_23:
        /*0068*/ 	.byte	0x04, 0x17
        /*006a*/ 	.short	(.L_25 - .L_24)
.L_24:
        /*006c*/ 	.word	0x00000000
        /*0070*/ 	.short	0x0001
        /*0072*/ 	.short	0x0008
        /*0074*/ 	.byte	0x00, 0xf4, 0x21, 0x00


	//----- nvinfo : EIATTR_KPARAM_INFO
	.align		4
.L_25:
        /*0078*/ 	.byte	0x04, 0x17
        /*007a*/ 	.short	(.L_27 - .L_26)
.L_26:
        /*007c*/ 	.word	0x00000000
        /*0080*/ 	.short	0x0000
        /*0082*/ 	.short	0x0000
        /*0084*/ 	.byte	0x00, 0xf4, 0x21, 0x00


	//----- nvinfo : EIATTR_SPARSE_MMA_MASK
	.align		4
.L_27:
        /*0088*/ 	.byte	0x03, 0x50
        /*008a*/ 	.short	0x0000


	//----- nvinfo : EIATTR_MAXREG_COUNT
	.align		4
        /*008c*/ 	.byte	0x03, 0x1b
        /*008e*/ 	.short	0x00ff


	//----- nvinfo : EIATTR_EXIT_INSTR_OFFSETS
	.align		4
        /*0090*/ 	.byte	0x04, 0x1c
        /*0092*/ 	.short	(.L_29 - .L_28)


	//   ....[0]....
.L_28:
        /*0094*/ 	.word	0x00000530


	//   ....[1]....
        /*0098*/ 	.word	0x00000550


	//----- nvinfo : EIATTR_REQNTID
	.align		4
.L_29:
        /*009c*/ 	.byte	0x04, 0x10
        /*009e*/ 	.short	(.L_31 - .L_30)
.L_30:
        /*00a0*/ 	.word	0x00000080
        /*00a4*/ 	.word	0x00000001
        /*00a8*/ 	.word	0x00000001


	//----- nvinfo : EIATTR_CBANK_PARAM_SIZE
	.align		4
.L_31:
        /*00ac*/ 	.byte	0x03, 0x19
        /*00ae*/ 	.short	0x003c


	//----- nvinfo : EIATTR_PARAM_CBANK
	.align		4
        /*00b0*/ 	.byte	0x04, 0x0a
        /*00b2*/ 	.short	(.L_33 - .L_32)
	.align		4
.L_32:
        /*00b4*/ 	.word	index@(.nv.constant0.triton_poi_fused__native_batch_norm_legit_no_training_add_10)
        /*00b8*/ 	.short	0x0210
        /*00ba*/ 	.short	0x003c


	//----- nvinfo : EIATTR_SW_WAR
	.align		4
.L_33:
        /*00bc*/ 	.byte	0x04, 0x36
        /*00be*/ 	.short	(.L_35 - .L_34)
.L_34:
        /*00c0*/ 	.word	0x00000008
.L_35:


//--------------------- .nv.callgraph             --------------------------
	.section	.nv.callgraph,"",@"SHT_CUDA_CALLGRAPH"
	.align	4
	.sectionentsize	8
	.align		4
        /*0000*/ 	.word	0x00000000
	.align		4
        /*0004*/ 	.word	0xffffffff
	.align		4
        /*0008*/ 	.word	0x00000000
	.align		4
        /*000c*/ 	.word	0xfffffffe
	.align		4
        /*0010*/ 	.word	0x00000000
	.align		4
        /*0014*/ 	.word	0xfffffffd
	.align		4
        /*0018*/ 	.word	0x00000000
	.align		4
        /*001c*/ 	.word	0xfffffffc


//--------------------- .nv.constant4             --------------------------
	.section	.nv.constant4,"a",@progbits
	.align	8
	.align		8
.nv.constant4:
        /*0000*/ 	.dword	_$_str
	.align		8
        /*0008*/ 	.dword	_$_str_$_2


//--------------------- .text.triton_poi_fused__native_batch_norm_legit_no_training_add_10 --------------------------
	.section	.text.triton_poi_fused__native_batch_norm_legit_no_training_add_10,"ax",@progbits
	.align	128
        .global         triton_poi_fused__native_batch_norm_legit_no_training_add_10
        .type           triton_poi_fused__native_batch_norm_legit_no_training_add_10,@function
        .size           triton_poi_fused__native_batch_norm_legit_no_training_add_10,(.L_x_1 - triton_poi_fused__native_batch_norm_legit_no_training_add_10)
        .other          triton_poi_fused__native_batch_norm_legit_no_training_add_10,@"STO_CUDA_ENTRY STV_DEFAULT"
triton_poi_fused__native_batch_norm_legit_no_training_add_10:
.text.triton_poi_fused__native_batch_norm_legit_no_training_add_10:
[----:B------:R-:W0:Y:S01]  /*0000*/  LDC R1, c[0x0][0x28] ;  /* 0x00000a00ff017b82 */ /* 0x000e220000000800 */
[----:B------:R-:W1:Y:S07]  /*0010*/  S2R R0, SR_TID.X ;  /* 0x0000000000007919 */ /* 0x000e6e0000002100 */
[----:B------:R-:W2:Y:S01]  /*0020*/  LDC.64 R4, c[0x0][0x228] ;  /* 0x00008a00ff047b82 */ /* 0x000ea20000000a00 */
[----:B------:R-:W-:Y:S01]  /*0030*/  CS2R R6, SRZ ;  /* 0x0000000000067805 */ /* 0x000fe2000001ff00 */
[----:B------:R-:W-:Y:S01]  /*0040*/  ULDC.64 UR4, c[0x0][0x208] ;  /* 0x0000820000047ab9 */ /* 0x000fe20000000a00 */
[----:B------:R-:W3:Y:S05]  /*0050*/  S2R R3, SR_CTAID.X ;  /* 0x0000000000037919 */ /* 0x000eea0000002500 */
[----:B------:R-:W4:Y:S08]  /*0060*/  LDC.64 R20, c[0x0][0x218] ;  /* 0x00008600ff147b82 */ /* 0x000f300000000a00 */
[----:B------:R-:W5:Y:S08]  /*0070*/  LDC.64 R18, c[0x0][0x220] ;  /* 0x00008800ff127b82 */ /* 0x000f700000000a00 */
[----:B------:R-:W5:Y:S01]  /*0080*/  LDC.64 R8, c[0x0][0x230] ;  /* 0x00008c00ff087b82 */ /* 0x000f620000000a00 */
[----:B-1----:R-:W-:-:S07]  /*0090*/  SHF.L.U32 R0, R0, 0x1, RZ ;  /* 0x0000000100007819 */ /* 0x002fce00000006ff */
[----:B------:R-:W1:Y:S01]  /*00a0*/  LDC.64 R14, c[0x0][0x238] ;  /* 0x00008e00ff0e7b82 */ /* 0x000e620000000a00 */
[----:B------:R-:W-:-:S04]  /*00b0*/  LOP3.LUT R0, R0, 0xfe, RZ, 0xc0, !PT ;  /* 0x000000fe00007812 */ /* 0x000fc800078ec0ff */
[----:B---3--:R-:W-:-:S03]  /*00c0*/  LEA R0, R3, R0, 0x8 ;  /* 0x0000000003007211 */ /* 0x008fc600078e40ff */
[----:B------:R-:W3:Y:S01]  /*00d0*/  LDC.64 R10, c[0x0][0x240] ;  /* 0x00009000ff0a7b82 */ /* 0x000ee20000000a00 */
[C---:B------:R-:W-:Y:S01]  /*00e0*/  ISETP.GE.AND P0, PT, R0.reuse, 0x9800, PT ;  /* 0x000098000000780c */ /* 0x040fe20003f06270 */
[----:B------:R-:W-:-:S05]  /*00f0*/  IMAD.HI R17, R0, 0x6bca1af3, RZ ;  /* 0x6bca1af300117827 */ /* 0x000fca00078e02ff */
[----:B------:R-:W-:-:S04]  /*0100*/  SHF.R.U32.HI R2, RZ, 0x1f, R17 ;  /* 0x0000001fff027819 */ /* 0x000fc80000011611 */
[----:B------:R-:W-:-:S05]  /*0110*/  LEA.HI.SX32 R17, R17, R2, 0x1c ;  /* 0x0000000211117211 */ /* 0x000fca00078fe2ff */
[----:B------:R-:W-:-:S04]  /*0120*/  IMAD R13, R17, -0x26, R0 ;  /* 0xffffffda110d7824 */ /* 0x000fc800078e0200 */
[----:B--2---:R-:W-:-:S05]  /*0130*/  IMAD.WIDE R4, R13, 0x4, R4 ;  /* 0x000000040d047825 */ /* 0x004fca00078e0204 */
[----:B------:R2:W3:Y:S01]  /*0140*/  @!P0 LDG.E.EL.64 R6, desc[UR4][R4.64] ;  /* 0x0000000404068981 */ /* 0x0004e2000c2e1b00 */
[----:B------:R-:W-:Y:S01]  /*0150*/  IADD3 R12, R0, 0x1, RZ ;  /* 0x00000001000c7810 */ /* 0x000fe20007ffe0ff */
[----:B----4-:R-:W-:-:S04]  /*0160*/  IMAD.WIDE R20, R0, 0x4, R20 ;  /* 0x0000000400147825 */ /* 0x010fc800078e0214 */
[----:B------:R-:W-:Y:S01]  /*0170*/  IMAD.HI R2, R12, 0x6bca1af3, RZ ;  /* 0x6bca1af30c027827 */ /* 0x000fe200078e02ff */
[C---:B------:R-:W-:Y:S02]  /*0180*/  ISETP.GE.AND P2, PT, R13.reuse, 0x1b, PT ;  /* 0x0000001b0d00780c */ /* 0x040fe40003f46270 */
[----:B--2---:R-:W-:Y:S02]  /*0190*/  CS2R R4, SRZ ;  /* 0x0000000000047805 */ /* 0x004fe4000001ff00 */
[----:B------:R-:W-:Y:S01]  /*01a0*/  SHF.R.U32.HI R3, RZ, 0x1f, R2 ;  /* 0x0000001fff037819 */ /* 0x000fe20000011602 */
[----:B-----5:R-:W-:-:S03]  /*01b0*/  IMAD.WIDE R18, R13, 0x4, R18 ;  /* 0x000000040d127825 */ /* 0x020fc600078e0212 */
[----:B------:R-:W-:Y:S02]  /*01c0*/  LEA.HI.SX32 R23, R2, R3, 0x1c ;  /* 0x0000000302177211 */ /* 0x000fe400078fe2ff */
[----:B------:R-:W-:Y:S02]  /*01d0*/  CS2R R2, SRZ ;  /* 0x0000000000027805 */ /* 0x000fe4000001ff00 */
[----:B------:R-:W-:Y:S01]  /*01e0*/  ISETP.LT.AND P1, PT, R0, 0x9800, !P2 ;  /* 0x000098000000780c */ /* 0x000fe20005721270 */
[----:B0-----:R-:W-:Y:S01]  /*01f0*/  IMAD.WIDE R8, R13, 0x4, R8 ;  /* 0x000000040d087825 */ /* 0x001fe200078e0208 */
[----:B------:R0:W2:Y:S03]  /*0200*/  @!P0 LDG.E.EL.64 R4, desc[UR4][R18.64] ;  /* 0x0000000412048981 */ /* 0x0000a6000c2e1b00 */
[----:B------:R-:W-:Y:S01]  /*0210*/  IMAD R12, R23, -0x26, R12 ;  /* 0xffffffda170c7824 */ /* 0x000fe200078e020c */
[----:B------:R4:W2:Y:S01]  /*0220*/  @!P0 LDG.E.64 R2, desc[UR4][R20.64] ;  /* 0x0000000414028981 */ /* 0x0008a2000c1e1b00 */
[----:B-1----:R-:W-:-:S03]  /*0230*/  IMAD.WIDE R14, R13, 0x4, R14 ;  /* 0x000000040d0e7825 */ /* 0x002fc600078e020e */
[----:B------:R-:W-:Y:S01]  /*0240*/  ISETP.LT.AND P3, PT, R12, 0x1b, !P0 ;  /* 0x0000001b0c00780c */ /* 0x000fe20004761270 */
[C---:B------:R-:W-:Y:S01]  /*0250*/  IMAD R23, R17.reuse, 0x1b, R13 ;  /* 0x0000001b11177824 */ /* 0x040fe200078e020d */
[----:B------:R-:W-:Y:S01]  /*0260*/  HFMA2.MMA R13, -RZ, RZ, 0, 0 ;  /* 0x00000000ff0d7435 */ /* 0x000fe200000001ff */
[----:B------:R-:W-:Y:S01]  /*0270*/  IMAD R25, R17, 0x1b, R12 ;  /* 0x0000001b11197824 */ /* 0x000fe200078e020c */
[----:B0-----:R-:W-:Y:S01]  /*0280*/  MOV R18, RZ ;  /* 0x000000ff00127202 */ /* 0x001fe20000000f00 */
[----:B---3--:R-:W-:Y:S01]  /*0290*/  IMAD.WIDE R22, R23, 0x4, R10 ;  /* 0x0000000417167825 */ /* 0x008fe200078e020a */
[----:B------:R-:W-:-:S03]  /*02a0*/  CS2R R16, SRZ ;  /* 0x0000000000107805 */ /* 0x000fc6000001ff00 */
[----:B------:R-:W-:Y:S01]  /*02b0*/  IMAD.WIDE R24, R25, 0x4, R10 ;  /* 0x0000000419187825 */ /* 0x000fe200078e020a */
[----:B------:R-:W-:Y:S02]  /*02c0*/  CS2R R10, SRZ ;  /* 0x00000000000a7805 */ /* 0x000fe4000001ff00 */
[----:B------:R-:W3:Y:S04]  /*02d0*/  @P1 LDG.E R13, desc[UR4][R22.64] ;  /* 0x00000004160d1981 */ /* 0x000ee8000c1e1900 */
[----:B------:R-:W5:Y:S04]  /*02e0*/  @P3 LDG.E R18, desc[UR4][R24.64] ;  /* 0x0000000418123981 */ /* 0x000f68000c1e1900 */
[----:B------:R0:W2:Y:S04]  /*02f0*/  @!P0 LDG.E.EL.64 R16, desc[UR4][R8.64] ;  /* 0x0000000408108981 */ /* 0x0000a8000c2e1b00 */
[----:B------:R1:W2:Y:S01]  /*0300*/  @!P0 LDG.E.EL.64 R10, desc[UR4][R14.64] ;  /* 0x000000040e0a8981 */ /* 0x0002a2000c2e1b00 */
[----:B----4-:R-:W-:Y:S01]  /*0310*/  HFMA2.MMA R21, -RZ, RZ, 1.625, 0 ;  /* 0x3e800000ff157435 */ /* 0x010fe200000001ff */
[----:B------:R-:W-:-:S04]  /*0320*/  FADD R6, R6, 9.9999997473787516356e-06 ;  /* 0x3727c5ac06067421 */ /* 0x000fc80000000000 */
[----:B------:R-:W4:Y:S01]  /*0330*/  MUFU.SQRT R19, R6 ;  /* 0x0000000600137308 */ /* 0x000f220000002000 */
[----:B------:R-:W-:-:S07]  /*0340*/  FADD R7, R7, 9.9999997473787516356e-06 ;  /* 0x3727c5ac07077421 */ /* 0x000fce0000000000 */
[----:B------:R0:W1:Y:S01]  /*0350*/  MUFU.SQRT R20, R7 ;  /* 0x0000000700147308 */ /* 0x0000620000002000 */
[C---:B----4-:R-:W-:Y:S02]  /*0360*/  FSETP.GT.AND P6, PT, R19.reuse, 8.50705917302346158658e+37, PT ;  /* 0x7e8000001300780b */ /* 0x050fe40003fc4000 */
[----:B------:R-:W-:Y:S01]  /*0370*/  FSETP.GEU.AND P4, PT, R19, 1.175494350822287508e-38, PT ;  /* 0x008000001300780b */ /* 0x000fe20003f8e000 */
[----:B0-----:R-:W0:Y:S01]  /*0380*/  LDC.64 R6, c[0x0][0x210] ;  /* 0x00008400ff067b82 */ /* 0x001e220000000a00 */
[----:B------:R-:W-:Y:S02]  /*0390*/  FSEL R8, R21, 1, P6 ;  /* 0x3f80000015087808 */ /* 0x000fe40003000000 */
[----:B-1----:R-:W-:-:S07]  /*03a0*/  FSETP.GT.AND P5, PT, R20, 8.50705917302346158658e+37, PT ;  /* 0x7e8000001400780b */ /* 0x002fce0003fa4000 */
[----:B------:R-:W-:Y:S01]  /*03b0*/  @P6 FMUL R19, R19, 0.25 ;  /* 0x3e80000013136820 */ /* 0x000fe20000400000 */
[----:B------:R-:W-:-:S03]  /*03c0*/  FSETP.GEU.AND P6, PT, R20, 1.175494350822287508e-38, PT ;  /* 0x008000001400780b */ /* 0x000fc60003fce000 */
[----:B------:R-:W-:Y:S02]  /*03d0*/  @!P4 FMUL R19, R19, 16777216 ;  /* 0x4b8000001313c820 */ /* 0x000fe40000400000 */
[----:B------:R-:W-:-:S08]  /*03e0*/  @P5 FMUL R20, R20, 0.25 ;  /* 0x3e80000014145820 */ /* 0x000fd00000400000 */
[----:B------:R-:W-:Y:S01]  /*03f0*/  @!P6 FMUL R20, R20, 16777216 ;  /* 0x4b8000001414e820 */ /* 0x000fe20000400000 */
[----:B------:R-:W1:Y:S01]  /*0400*/  MUFU.RCP R19, R19 ;  /* 0x0000001300137308 */ /* 0x000e620000001000 */
[----:B------:R-:W-:-:S07]  /*0410*/  FSEL R15, R21, 1, P5 ;  /* 0x3f800000150f7808 */ /* 0x000fce0002800000 */
[----:B------:R-:W4:Y:S01]  /*0420*/  MUFU.RCP R20, R20 ;  /* 0x0000001400147308 */ /* 0x000f220000001000 */
[----:B------:R-:W-:Y:S01]  /*0430*/  @!P4 FMUL R8, R8, 16777216 ;  /* 0x4b8000000808c820 */ /* 0x000fe20000400000 */
[----:B------:R-:W-:Y:S01]  /*0440*/  @!P6 FMUL R15, R15, 16777216 ;  /* 0x4b8000000f0fe820 */ /* 0x000fe20000400000 */
[----:B--2---:R-:W-:Y:S01]  /*0450*/  FADD R2, -R4, R2 ;  /* 0x0000000204027221 */ /* 0x004fe20000000100 */
[----:B------:R-:W-:Y:S01]  /*0460*/  ISETP.GE.AND P4, PT, R12, 0x1b, PT ;  /* 0x0000001b0c00780c */ /* 0x000fe20003f86270 */
[----:B------:R-:W-:Y:S01]  /*0470*/  FADD R3, -R5, R3 ;  /* 0x0000000305037221 */ /* 0x000fe20000000100 */
[----:B-1----:R-:W-:Y:S01]  /*0480*/  FMUL R9, R19, R8 ;  /* 0x0000000813097220 */ /* 0x002fe20000400000 */
[----:B---3--:R-:W-:-:S03]  /*0490*/  SEL R13, R13, RZ, P1 ;  /* 0x000000ff0d0d7207 */ /* 0x008fc60000800000 */
[----:B------:R-:W-:Y:S01]  /*04a0*/  FMUL R9, R2, R9 ;  /* 0x0000000902097220 */ /* 0x000fe20000400000 */
[----:B----4-:R-:W-:Y:S01]  /*04b0*/  FMUL R4, R20, R15 ;  /* 0x0000000f14047220 */ /* 0x010fe20000400000 */
[----:B-----5:R-:W-:-:S03]  /*04c0*/  SEL R18, R18, RZ, P3 ;  /* 0x000000ff12127207 */ /* 0x020fc60001800000 */
[----:B------:R-:W-:Y:S01]  /*04d0*/  FMUL R4, R3, R4 ;  /* 0x0000000403047220 */ /* 0x000fe20000400000 */
[----:B------:R-:W-:-:S03]  /*04e0*/  FFMA R10, R9, R16, R10 ;  /* 0x00000010090a7223 */ /* 0x000fc6000000000a */
[----:B------:R-:W-:Y:S01]  /*04f0*/  FFMA R11, R4, R17, R11 ;  /* 0x00000011040b7223 */ /* 0x000fe2000000000b */
[----:B0-----:R-:W-:-:S04]  /*0500*/  IMAD.WIDE R6, R0, 0x4, R6 ;  /* 0x0000000400067825 */ /* 0x001fc800078e0206 */
[----:B------:R-:W-:Y:S01]  /*0510*/  @!P2 FADD R10, R10, R13 ;  /* 0x0000000d0a0aa221 */ /* 0x000fe20000000000 */
[----:B------:R-:W-:Y:S01]  /*0520*/  @!P4 FADD R11, R11, R18 ;  /* 0x000000120b0bc221 */ /* 0x000fe20000000000 */
[----:B------:R-:W-:Y:S06]  /*0530*/  @P0 EXIT ;  /* 0x000000000000094d */ /* 0x000fec0003800000 */
[----:B------:R-:W-:Y:S01]  /*0540*/  STG.E.64 desc[UR4][R6.64], R10 ;  /* 0x0000000a06007986 */ /* 0x000fe2000c101b04 */
[----:B------:R-:W-:Y:S05]  /*0550*/  EXIT ;  /* 0x000000000000794d */ /* 0x000fea0003800000 */
.L_x_0:
[----:B------:R-:W-:-:S00]  /*0560*/  BRA `(.L_x_0) ;  /* 0xfffffffc00fc7947 */ /* 0x000fc0000383ffff */
[----:B------:R-:W-:-:S00]  /*0570*/  NOP ;  /* 0x0000000000007918 */ /* 0x000fc00000000000 */
        /* <DEDUP_REMOVED lines=8> */
.L_x_1:


//--------------------- .nv.global.init           --------------------------
	.section	.nv.global.init,"aw",@progbits
.nv.global.init:
	.type		_$_str,@object
	.size		_$_str,(_$_str_$_2 - _$_str)
_$_str:
        /*0000*/ 	.byte	0x5f, 0x5f, 0x43, 0x55, 0x44, 0x41, 0x5f, 0x46, 0x54, 0x5a, 0x00
	.type		_$_str_$_2,@object
	.size		_$_str_$_2,(.L_1 - _$_str_$_2)
_$_str_$_2:
        /*000b*/ 	.byte	0x5f, 0x5f, 0x43, 0x55, 0x44, 0x41, 0x5f, 0x50, 0x52, 0x45, 0x43, 0x5f, 0x53, 0x51, 0x52, 0x54
        /*001b*/ 	.byte	0x00
.L_1:


//--------------------- .nv.constant0.triton_poi_fused__native_batch_norm_legit_no_training_add_10 --------------------------
	.section	.nv.constant0.triton_poi_fused__native_batch_norm_legit_no_training_add_10,"a",@progbits
	.sectionflags	@""
	.align	4
.nv.constant0.triton_poi_fused__native_batch_norm_legit_no_training_add_10:
	.zero		588
